//
// Generated by NVIDIA NVVM Compiler
//
// Compiler Build ID: CL-36424714
// Cuda compilation tools, release 13.0, V13.0.88
// Based on NVVM 20.0.0
//

.version 9.0
.target sm_100
.address_size 64

	// .globl	_Z21count_2d_equal_kernelPKiPiiii

.visible .entry _Z21count_2d_equal_kernelPKiPiiii(
	.param .u64 .ptr .align 1 _Z21count_2d_equal_kernelPKiPiiii_param_0,
	.param .u64 .ptr .align 1 _Z21count_2d_equal_kernelPKiPiiii_param_1,
	.param .u32 _Z21count_2d_equal_kernelPKiPiiii_param_2,
	.param .u32 _Z21count_2d_equal_kernelPKiPiiii_param_3,
	.param .u32 _Z21count_2d_equal_kernelPKiPiiii_param_4
)
{
	.reg .pred 	%p<17>;
	.reg .b32 	%r<75>;
	.reg .b64 	%rd<16>;

	ld.param.u64 	%rd6, [_Z21count_2d_equal_kernelPKiPiiii_param_0];
	ld.param.u64 	%rd5, [_Z21count_2d_equal_kernelPKiPiiii_param_1];
	ld.param.u32 	%r29, [_Z21count_2d_equal_kernelPKiPiiii_param_2];
	ld.param.u32 	%r30, [_Z21count_2d_equal_kernelPKiPiiii_param_3];
	ld.param.u32 	%r31, [_Z21count_2d_equal_kernelPKiPiiii_param_4];
	cvta.to.global.u64 	%rd1, %rd6;
	mov.u32 	%r33, %ntid.x;
	mov.u32 	%r34, %ctaid.x;
	mov.u32 	%r35, %tid.x;
	mad.lo.s32 	%r1, %r33, %r34, %r35;
	mov.u32 	%r2, %ntid.y;
	mov.u32 	%r36, %ctaid.y;
	mov.u32 	%r37, %tid.y;
	mad.lo.s32 	%r66, %r2, %r36, %r37;
	mov.u32 	%r38, %nctaid.x;
	mul.lo.s32 	%r4, %r33, %r38;
	setp.ge.s32 	%p1, %r66, %r30;
	mov.b32 	%r73, 0;
	@%p1 bra 	$L__BB0_10;
	add.s32 	%r5, %r1, %r4;
	max.s32 	%r40, %r29, %r5;
	setp.lt.s32 	%p2, %r5, %r29;
	selp.u32 	%r6, 1, 0, %p2;
	add.s32 	%r41, %r5, %r6;
	sub.s32 	%r7, %r40, %r41;
	add.s32 	%r8, %r5, %r4;
	add.s32 	%r9, %r8, %r4;
	mov.u32 	%r42, %nctaid.y;
	mul.lo.s32 	%r10, %r2, %r42;
	mov.b32 	%r73, 0;
	div.u32 	%r44, %r7, %r4;
	add.s32 	%r14, %r44, %r6;
	mul.wide.s32 	%rd11, %r4, 4;
$L__BB0_2:
	setp.ge.s32 	%p3, %r1, %r29;
	@%p3 bra 	$L__BB0_9;
	mul.lo.s32 	%r13, %r66, %r29;
	and.b32  	%r15, %r14, 3;
	setp.eq.s32 	%p4, %r15, 3;
	mov.u32 	%r68, %r1;
	@%p4 bra 	$L__BB0_7;
	add.s32 	%r45, %r1, %r13;
	mul.wide.s32 	%rd7, %r45, 4;
	add.s64 	%rd2, %rd1, %rd7;
	ld.global.u32 	%r46, [%rd2];
	setp.eq.s32 	%p5, %r46, %r31;
	selp.u32 	%r47, 1, 0, %p5;
	add.s32 	%r73, %r73, %r47;
	setp.eq.s32 	%p6, %r15, 0;
	mov.u32 	%r68, %r5;
	@%p6 bra 	$L__BB0_7;
	add.s64 	%rd4, %rd2, %rd11;
	ld.global.u32 	%r48, [%rd4];
	setp.eq.s32 	%p7, %r48, %r31;
	selp.u32 	%r49, 1, 0, %p7;
	add.s32 	%r73, %r73, %r49;
	setp.eq.s32 	%p8, %r15, 1;
	mov.u32 	%r68, %r8;
	@%p8 bra 	$L__BB0_7;
	add.s64 	%rd8, %rd4, %rd11;
	ld.global.u32 	%r50, [%rd8];
	setp.eq.s32 	%p9, %r50, %r31;
	selp.u32 	%r51, 1, 0, %p9;
	add.s32 	%r73, %r73, %r51;
	mov.u32 	%r68, %r9;
$L__BB0_7:
	setp.lt.u32 	%p10, %r14, 3;
	@%p10 bra 	$L__BB0_9;
$L__BB0_8:
	add.s32 	%r52, %r68, %r13;
	mul.wide.s32 	%rd9, %r52, 4;
	add.s64 	%rd10, %rd1, %rd9;
	ld.global.u32 	%r53, [%rd10];
	setp.eq.s32 	%p11, %r53, %r31;
	selp.u32 	%r54, 1, 0, %p11;
	add.s32 	%r55, %r73, %r54;
	add.s64 	%rd12, %rd10, %rd11;
	ld.global.u32 	%r56, [%rd12];
	setp.eq.s32 	%p12, %r56, %r31;
	selp.u32 	%r57, 1, 0, %p12;
	add.s32 	%r58, %r55, %r57;
	add.s64 	%rd13, %rd12, %rd11;
	ld.global.u32 	%r59, [%rd13];
	setp.eq.s32 	%p13, %r59, %r31;
	selp.u32 	%r60, 1, 0, %p13;
	add.s32 	%r61, %r58, %r60;
	add.s64 	%rd14, %rd13, %rd11;
	ld.global.u32 	%r62, [%rd14];
	setp.eq.s32 	%p14, %r62, %r31;
	selp.u32 	%r63, 1, 0, %p14;
	add.s32 	%r73, %r61, %r63;
	shl.b32 	%r64, %r4, 2;
	add.s32 	%r68, %r64, %r68;
	setp.lt.s32 	%p15, %r68, %r29;
	@%p15 bra 	$L__BB0_8;
$L__BB0_9:
	add.s32 	%r66, %r66, %r10;
	setp.lt.s32 	%p16, %r66, %r30;
	@%p16 bra 	$L__BB0_2;
$L__BB0_10:
	cvta.to.global.u64 	%rd15, %rd5;
	atom.global.add.u32 	%r65, [%rd15], %r73;
	ret;

}


// ===== COMPILED SASS (sm_100) =====

	.target	sm_100

	.elftype	@"ET_EXEC"


//--------------------- .note.nv.tkinfo           --------------------------
	.section	.note.nv.tkinfo,"",@"SHT_NOTE"
	.sectionflags	@"SHF_NOTE_NV_TKINFO"
	.tkinfo
        /*0018*/ 	.word	0x00000002
        /*0030*/ 	.string	""
        /*0030*/ 	.string	"ptxas"
        /*0030*/ 	.string	"Cuda compilation tools, release 13.0, V13.0.88"
        /*0030*/ 	.string	"Build cuda_13.0.r13.0/compiler.36424714_0"
        /*0030*/ 	.string	"-arch sm_100 -m 64 "



//--------------------- .note.nv.cuinfo           --------------------------
	.section	.note.nv.cuinfo,"",@"SHT_NOTE"
	.sectionflags	@"SHF_NOTE_NV_CUINFO"
        /*0018*/ 	.short	0x0002
        /*001a*/ 	.short	0x0064
        /*001c*/ 	.short	0x0082
	.zero		2


//--------------------- .nv.info                  --------------------------
	.section	.nv.info,"",@"SHT_CUDA_INFO"
	.align	4


	//----- nvinfo : EIATTR_REGCOUNT
	.align		4
        /*0000*/ 	.byte	0x04, 0x2f
        /*0002*/ 	.short	(.L_1 - .L_0)
	.align		4
.L_0:
        /*0004*/ 	.word	index@(_Z21count_2d_equal_kernelPKiPiiii)
        /*0008*/ 	.word	0x0000001b


	//----- nvinfo : EIATTR_FRAME_SIZE
	.align		4
.L_1:
        /*000c*/ 	.byte	0x04, 0x11
        /*000e*/ 	.short	(.L_3 - .L_2)
	.align		4
.L_2:
        /*0010*/ 	.word	index@(_Z21count_2d_equal_kernelPKiPiiii)
        /*0014*/ 	.word	0x00000000


	//----- nvinfo : EIATTR_MIN_STACK_SIZE
	.align		4
.L_3:
        /*0018*/ 	.byte	0x04, 0x12
        /*001a*/ 	.short	(.L_5 - .L_4)
	.align		4
.L_4:
        /*001c*/ 	.word	index@(_Z21count_2d_equal_kernelPKiPiiii)
        /*0020*/ 	.word	0x00000000
.L_5:


//--------------------- .nv.compat                --------------------------
	.section	.nv.compat,"",@"SHT_CUDA_COMPAT_INFO"
	.align	4
        /*0000*/ 	.byte	0x02, 0x09, 0x00, 0x00, 0x02, 0x02, 0x01, 0x00, 0x02, 0x05, 0x05, 0x00, 0x03, 0x07, 0x01, 0x01
        /*0010*/ 	.byte	0x02, 0x03, 0x00, 0x00, 0x02, 0x06, 0x01, 0x00, 0x04, 0x0b, 0x08, 0x00, 0x09, 0x00, 0x00, 0x00
        /*0020*/ 	.byte	0x00, 0x00, 0x00, 0x00


//--------------------- .nv.info._Z21count_2d_equal_kernelPKiPiiii --------------------------
	.section	.nv.info._Z21count_2d_equal_kernelPKiPiiii,"",@"SHT_CUDA_INFO"
	.sectionflags	@""
	.align	4


	//----- nvinfo : EIATTR_CUDA_API_VERSION
	.align		4
        /*0000*/ 	.byte	0x04, 0x37
        /*0002*/ 	.short	(.L_7 - .L_6)
.L_6:
        /*0004*/ 	.word	0x00000082


	//----- nvinfo : EIATTR_KPARAM_INFO
	.align		4
.L_7:
        /*0008*/ 	.byte	0x04, 0x17
        /*000a*/ 	.short	(.L_9 - .L_8)
.L_8:
        /*000c*/ 	.word	0x00000000
        /*0010*/ 	.short	0x0004
        /*0012*/ 	.short	0x0018
        /*0014*/ 	.byte	0x00, 0xf0, 0x11, 0x00


	//----- nvinfo : EIATTR_KPARAM_INFO
	.align		4
.L_9:
        /*0018*/ 	.byte	0x04, 0x17
        /*001a*/ 	.short	(.L_11 - .L_10)
.L_10:
        /*001c*/ 	.word	0x00000000
        /*0020*/ 	.short	0x0003
        /*0022*/ 	.short	0x0014
        /*0024*/ 	.byte	0x00, 0xf0, 0x11, 0x00


	//----- nvinfo : EIATTR_KPARAM_INFO
	.align		4
.L_11:
        /*0028*/ 	.byte	0x04, 0x17
        /*002a*/ 	.short	(.L_13 - .L_12)
.L_12:
        /*002c*/ 	.word	0x00000000
        /*0030*/ 	.short	0x0002
        /*0032*/ 	.short	0x0010
        /*0034*/ 	.byte	0x00, 0xf0, 0x11, 0x00


	//----- nvinfo : EIATTR_KPARAM_INFO
	.align		4
.L_13:
        /*0038*/ 	.byte	0x04, 0x17
        /*003a*/ 	.short	(.L_15 - .L_14)
.L_14:
        /*003c*/ 	.word	0x00000000
        /*0040*/ 	.short	0x0001
        /*0042*/ 	.short	0x0008
        /*0044*/ 	.byte	0x00, 0xf5, 0x21, 0x00


	//----- nvinfo : EIATTR_KPARAM_INFO
	.align		4
.L_15:
        /*0048*/ 	.byte	0x04, 0x17
        /*004a*/ 	.short	(.L_17 - .L_16)
.L_16:
        /*004c*/ 	.word	0x00000000
        /*0050*/ 	.short	0x0000
        /*0052*/ 	.short	0x0000
        /*0054*/ 	.byte	0x00, 0xf5, 0x21, 0x00


	//----- nvinfo : EIATTR_SPARSE_MMA_MASK
	.align		4
.L_17:
        /*0058*/ 	.byte	0x03, 0x50
        /*005a*/ 	.short	0x0000


	//----- nvinfo : EIATTR_MAXREG_COUNT
	.align		4
        /*005c*/ 	.byte	0x03, 0x1b
        /*005e*/ 	.short	0x00ff


	//----- nvinfo : EIATTR_MERCURY_ISA_VERSION
	.align		4
        /*0060*/ 	.byte	0x03, 0x5f
        /*0062*/ 	.short	0x0101


	//----- nvinfo : EIATTR_INT_WARP_WIDE_INSTR_OFFSETS
	.align		4
        /*0064*/ 	.byte	0x04, 0x31
        /*0066*/ 	.short	(.L_19 - .L_18)


	//   ....[0]....
.L_18:
        /*0068*/ 	.word	0x00000770


	//   ....[1]....
        /*006c*/ 	.word	0x00000790


	//----- nvinfo : EIATTR_VRC_CTA_INIT_COUNT
	.align		4
.L_19:
        /*0070*/ 	.byte	0x02, 0x4a
	.zero		1
	.zero		1


	//----- nvinfo : EIATTR_EXIT_INSTR_OFFSETS
	.align		4
        /*0074*/ 	.byte	0x04, 0x1c
        /*0076*/ 	.short	(.L_21 - .L_20)


	//   ....[0]....
.L_20:
        /*0078*/ 	.word	0x000007e0


	//----- nvinfo : EIATTR_CRS_STACK_SIZE
	.align		4
.L_21:
        /*007c*/ 	.byte	0x04, 0x1e
        /*007e*/ 	.short	(.L_23 - .L_22)
.L_22:
        /*0080*/ 	.word	0x00000000


	//----- nvinfo : EIATTR_CBANK_PARAM_SIZE
	.align		4
.L_23:
        /*0084*/ 	.byte	0x03, 0x19
        /*0086*/ 	.short	0x001c


	//----- nvinfo : EIATTR_PARAM_CBANK
	.align		4
        /*0088*/ 	.byte	0x04, 0x0a
        /*008a*/ 	.short	(.L_25 - .L_24)
	.align		4
.L_24:
        /*008c*/ 	.word	index@(.nv.constant0._Z21count_2d_equal_kernelPKiPiiii)
        /*0090*/ 	.short	0x0380
        /*0092*/ 	.short	0x001c


	//----- nvinfo : EIATTR_SW_WAR
	.align		4
.L_25:
        /*0094*/ 	.byte	0x04, 0x36
        /*0096*/ 	.short	(.L_27 - .L_26)
.L_26:
        /*0098*/ 	.word	0x00000008
.L_27:


//--------------------- .nv.callgraph             --------------------------
	.section	.nv.callgraph,"",@"SHT_CUDA_CALLGRAPH"
	.align	4
	.sectionentsize	8
	.align		4
        /*0000*/ 	.word	0x00000000
	.align		4
        /*0004*/ 	.word	0xffffffff
	.align		4
        /*0008*/ 	.word	0x00000000
	.align		4
        /*000c*/ 	.word	0xfffffffe
	.align		4
        /*0010*/ 	.word	0x00000000
	.align		4
        /*0014*/ 	.word	0xfffffffd
	.align		4
        /*0018*/ 	.word	0x00000000
	.align		4
        /*001c*/ 	.word	0xfffffffc


//--------------------- .text._Z21count_2d_equal_kernelPKiPiiii --------------------------
	.section	.text._Z21count_2d_equal_kernelPKiPiiii,"ax",@progbits
	.align	128
        .global         _Z21count_2d_equal_kernelPKiPiiii
        .type           _Z21count_2d_equal_kernelPKiPiiii,@function
        .size           _Z21count_2d_equal_kernelPKiPiiii,(.L_x_9 - _Z21count_2d_equal_kernelPKiPiiii)
        .other          _Z21count_2d_equal_kernelPKiPiiii,@"STO_CUDA_ENTRY STV_DEFAULT"
_Z21count_2d_equal_kernelPKiPiiii:
.text._Z21count_2d_equal_kernelPKiPiiii:
[----:B------:R-:W-:Y:S01]  /*0000*/  LDC R1, c[0x0][0x37c] ;  /* 0x0000df00ff017b82 */ /* 0x000fe20000000800 */
[----:B------:R-:W0:Y:S01]  /*0010*/  S2R R9, SR_CTAID.Y ;  /* 0x0000000000097919 */ /* 0x000e220000002600 */
[----:B------:R-:W1:Y:S01]  /*0020*/  LDCU UR4, c[0x0][0x360] ;  /* 0x00006c00ff0477ac */ /* 0x000e620008000800 */
[----:B------:R-:W-:Y:S01]  /*0030*/  BSSY.RECONVERGENT B0, `(.L_x_0) ;  /* 0x0000072000007945 */ /* 0x000fe20003800200 */
[----:B------:R-:W-:Y:S01]  /*0040*/  IMAD.MOV.U32 R8, RZ, RZ, RZ ;  /* 0x000000ffff087224 */ /* 0x000fe200078e00ff */
[----:B------:R-:W0:Y:S01]  /*0050*/  S2R R2, SR_TID.Y ;  /* 0x0000000000027919 */ /* 0x000e220000002200 */
[----:B------:R-:W0:Y:S02]  /*0060*/  LDCU UR5, c[0x0][0x364] ;  /* 0x00006c80ff0577ac */ /* 0x000e240008000800 */
[----:B------:R-:W1:Y:S01]  /*0070*/  LDC R5, c[0x0][0x370] ;  /* 0x0000dc00ff057b82 */ /* 0x000e620000000800 */
[----:B------:R-:W2:Y:S01]  /*0080*/  S2R R0, SR_CTAID.X ;  /* 0x0000000000007919 */ /* 0x000ea20000002500 */
[----:B------:R-:W3:Y:S01]  /*0090*/  LDCU UR8, c[0x0][0x394] ;  /* 0x00007280ff0877ac */ /* 0x000ee20008000800 */
[----:B------:R-:W2:Y:S01]  /*00a0*/  S2R R3, SR_TID.X ;  /* 0x0000000000037919 */ /* 0x000ea20000002100 */
[----:B------:R-:W4:Y:S01]  /*00b0*/  LDCU.64 UR6, c[0x0][0x358] ;  /* 0x00006b00ff0677ac */ /* 0x000f220008000a00 */
[----:B------:R-:W0:Y:S01]  /*00c0*/  LDCU UR9, c[0x0][0x398] ;  /* 0x00007300ff0977ac */ /* 0x000e220008000800 */
[----:B-1----:R-:W-:-:S02]  /*00d0*/  IMAD R5, R5, UR4, RZ ;  /* 0x0000000405057c24 */ /* 0x002fc4000f8e02ff */
[----:B0-----:R-:W-:-:S05]  /*00e0*/  IMAD R9, R9, UR5, R2 ;  /* 0x0000000509097c24 */ /* 0x001fca000f8e0202 */
[----:B---3--:R-:W-:Y:S01]  /*00f0*/  ISETP.GE.AND P0, PT, R9, UR8, PT ;  /* 0x0000000809007c0c */ /* 0x008fe2000bf06270 */
[----:B--2---:R-:W-:-:S12]  /*0100*/  IMAD R0, R0, UR4, R3 ;  /* 0x0000000400007c24 */ /* 0x004fd8000f8e0203 */
[----:B----4-:R-:W-:Y:S05]  /*0110*/  @P0 BRA `(.L_x_1) ;  /* 0x00000004008c0947 */ /* 0x010fea0003800000 */
[----:B------:R-:W0:Y:S01]  /*0120*/  I2F.U32.RP R6, R5 ;  /* 0x0000000500067306 */ /* 0x000e220000209000 */
[----:B------:R-:W1:Y:S01]  /*0130*/  LDCU UR4, c[0x0][0x390] ;  /* 0x00007200ff0477ac */ /* 0x000e620008000800 */
[----:B------:R-:W-:Y:S01]  /*0140*/  IMAD.IADD R4, R0, 0x1, R5 ;  /* 0x0000000100047824 */ /* 0x000fe200078e0205 */
[----:B------:R-:W-:Y:S01]  /*0150*/  IADD3 R11, PT, PT, RZ, -R5, RZ ;  /* 0x80000005ff0b7210 */ /* 0x000fe20007ffe0ff */
[----:B------:R-:W-:Y:S01]  /*0160*/  IMAD.MOV.U32 R2, RZ, RZ, RZ ;  /* 0x000000ffff027224 */ /* 0x000fe200078e00ff */
[----:B------:R-:W2:Y:S01]  /*0170*/  LDC R10, c[0x0][0x374] ;  /* 0x0000dd00ff0a7b82 */ /* 0x000ea20000000800 */
[----:B------:R-:W-:Y:S02]  /*0180*/  ISETP.NE.U32.AND P2, PT, R5, RZ, PT ;  /* 0x000000ff0500720c */ /* 0x000fe40003f45070 */
[----:B0-----:R-:W0:Y:S01]  /*0190*/  MUFU.RCP R6, R6 ;  /* 0x0000000600067308 */ /* 0x001e220000001000 */
[C---:B-1----:R-:W-:Y:S02]  /*01a0*/  ISETP.GE.AND P0, PT, R4.reuse, UR4, PT ;  /* 0x0000000404007c0c */ /* 0x042fe4000bf06270 */
[----:B------:R-:W-:-:S02]  /*01b0*/  VIMNMX R7, PT, PT, R4, UR4, !PT ;  /* 0x0000000404077c48 */ /* 0x000fc4000ffe0100 */
[----:B------:R-:W-:Y:S01]  /*01c0*/  SEL R8, RZ, 0x1, P0 ;  /* 0x00000001ff087807 */ /* 0x000fe20000000000 */
[----:B--2---:R-:W-:Y:S02]  /*01d0*/  IMAD R10, R10, UR5, RZ ;  /* 0x000000050a0a7c24 */ /* 0x004fe4000f8e02ff */
[----:B0-----:R-:W-:Y:S02]  /*01e0*/  VIADD R3, R6, 0xffffffe ;  /* 0x0ffffffe06037836 */ /* 0x001fe40000000000 */
[----:B------:R-:W-:-:S04]  /*01f0*/  IMAD.IADD R6, R5, 0x1, R4 ;  /* 0x0000000105067824 */ /* 0x000fc800078e0204 */
[----:B------:R-:W0:Y:S01]  /*0200*/  F2I.FTZ.U32.TRUNC.NTZ R3, R3 ;  /* 0x0000000300037305 */ /* 0x000e22000021f000 */
[----:B------:R-:W-:Y:S02]  /*0210*/  IMAD.IADD R15, R5, 0x1, R6 ;  /* 0x00000001050f7824 */ /* 0x000fe400078e0206 */
[----:B0-----:R-:W-:-:S04]  /*0220*/  IMAD R11, R11, R3, RZ ;  /* 0x000000030b0b7224 */ /* 0x001fc800078e02ff */
[----:B------:R-:W-:Y:S01]  /*0230*/  IMAD.HI.U32 R11, R3, R11, R2 ;  /* 0x0000000b030b7227 */ /* 0x000fe200078e0002 */
[----:B------:R-:W-:-:S05]  /*0240*/  IADD3 R2, PT, PT, R7, -R4, -R8 ;  /* 0x8000000407027210 */ /* 0x000fca0007ffe808 */
[----:B------:R-:W-:-:S05]  /*0250*/  IMAD.HI.U32 R7, R11, R2, RZ ;  /* 0x000000020b077227 */ /* 0x000fca00078e00ff */
[----:B------:R-:W-:-:S05]  /*0260*/  IADD3 R3, PT, PT, -R7, RZ, RZ ;  /* 0x000000ff07037210 */ /* 0x000fca0007ffe1ff */
[----:B------:R-:W-:-:S05]  /*0270*/  IMAD R2, R5, R3, R2 ;  /* 0x0000000305027224 */ /* 0x000fca00078e0202 */
[----:B------:R-:W-:-:S13]  /*0280*/  ISETP.GE.U32.AND P0, PT, R2, R5, PT ;  /* 0x000000050200720c */ /* 0x000fda0003f06070 */
[----:B------:R-:W-:Y:S02]  /*0290*/  @P0 IMAD.IADD R2, R2, 0x1, -R5 ;  /* 0x0000000102020824 */ /* 0x000fe400078e0a05 */
[----:B------:R-:W-:-:S03]  /*02a0*/  @P0 VIADD R7, R7, 0x1 ;  /* 0x0000000107070836 */ /* 0x000fc60000000000 */
[----:B------:R-:W-:-:S13]  /*02b0*/  ISETP.GE.U32.AND P1, PT, R2, R5, PT ;  /* 0x000000050200720c */ /* 0x000fda0003f26070 */
[----:B------:R-:W-:Y:S02]  /*02c0*/  @P1 IADD3 R7, PT, PT, R7, 0x1, RZ ;  /* 0x0000000107071810 */ /* 0x000fe40007ffe0ff */
[----:B------:R-:W-:-:S05]  /*02d0*/  @!P2 LOP3.LUT R7, RZ, R5, RZ, 0x33, !PT ;  /* 0x00000005ff07a212 */ /* 0x000fca00078e33ff */
[----:B------:R-:W-:Y:S02]  /*02e0*/  IMAD.IADD R7, R8, 0x1, R7 ;  /* 0x0000000108077824 */ /* 0x000fe400078e0207 */
[----:B------:R-:W-:-:S07]  /*02f0*/  HFMA2 R8, -RZ, RZ, 0, 0 ;  /* 0x00000000ff087431 */ /* 0x000fce00000001ff */
.L_x_7:
[----:B0-----:R-:W0:Y:S01]  /*0300*/  LDC R11, c[0x0][0x390] ;  /* 0x0000e400ff0b7b82 */ /* 0x001e220000000800 */
[----:B------:R-:W-:Y:S01]  /*0310*/  BSSY.RECONVERGENT B1, `(.L_x_2) ;  /* 0x000003f000017945 */ /* 0x000fe20003800200 */
[----:B0-----:R-:W-:-:S13]  /*0320*/  ISETP.GE.AND P0, PT, R0, R11, PT ;  /* 0x0000000b0000720c */ /* 0x001fda0003f06270 */
[----:B------:R-:W-:Y:S05]  /*0330*/  @P0 BRA `(.L_x_3) ;  /* 0x0000000000f00947 */ /* 0x000fea0003800000 */
[----:B------:R-:W0:Y:S01]  /*0340*/  LDC.64 R2, c[0x0][0x380] ;  /* 0x0000e000ff027b82 */ /* 0x000e220000000a00 */
[C---:B------:R-:W-:Y:S01]  /*0350*/  LOP3.LUT R18, R7.reuse, 0x3, RZ, 0xc0, !PT ;  /* 0x0000000307127812 */ /* 0x040fe200078ec0ff */
[----:B------:R-:W-:Y:S01]  /*0360*/  BSSY.RECONVERGENT B2, `(.L_x_4) ;  /* 0x0000020000027945 */ /* 0x000fe20003800200 */
[----:B------:R-:W-:Y:S01]  /*0370*/  ISETP.GE.U32.AND P0, PT, R7, 0x3, PT ;  /* 0x000000030700780c */ /* 0x000fe20003f06070 */
[----:B------:R-:W-:Y:S01]  /*0380*/  IMAD.MOV.U32 R14, RZ, RZ, R0 ;  /* 0x000000ffff0e7224 */ /* 0x000fe200078e0000 */
[----:B------:R-:W-:-:S13]  /*0390*/  ISETP.NE.AND P1, PT, R18, 0x3, PT ;  /* 0x000000031200780c */ /* 0x000fda0003f25270 */
[----:B------:R-:W-:Y:S05]  /*03a0*/  @!P1 BRA `(.L_x_5) ;  /* 0x00000000006c9947 */ /* 0x000fea0003800000 */
[----:B------:R-:W1:Y:S01]  /*03b0*/  LDC.64 R12, c[0x0][0x380] ;  /* 0x0000e000ff0c7b82 */ /* 0x000e620000000a00 */
[----:B------:R-:W-:-:S07]  /*03c0*/  IMAD R17, R9, R11, R0 ;  /* 0x0000000b09117224 */ /* 0x000fce00078e0200 */
[----:B------:R-:W2:Y:S01]  /*03d0*/  LDC R19, c[0x0][0x398] ;  /* 0x0000e600ff137b82 */ /* 0x000ea20000000800 */
[----:B-1----:R-:W-:-:S05]  /*03e0*/  IMAD.WIDE R12, R17, 0x4, R12 ;  /* 0x00000004110c7825 */ /* 0x002fca00078e020c */
[----:B------:R-:W2:Y:S01]  /*03f0*/  LDG.E R14, desc[UR6][R12.64] ;  /* 0x000000060c0e7981 */ /* 0x000ea2000c1e1900 */
[----:B------:R-:W-:Y:S02]  /*0400*/  ISETP.NE.AND P2, PT, R18, RZ, PT ;  /* 0x000000ff1200720c */ /* 0x000fe40003f45270 */
[----:B------:R-:W-:Y:S02]  /*0410*/  IADD3 R16, PT, PT, R8, 0x1, RZ ;  /* 0x0000000108107810 */ /* 0x000fe40007ffe0ff */
[----:B--2---:R-:W-:Y:S02]  /*0420*/  ISETP.NE.AND P1, PT, R14, R19, PT ;  /* 0x000000130e00720c */ /* 0x004fe40003f25270 */
[----:B------:R-:W-:-:S11]  /*0430*/  MOV R14, R4 ;  /* 0x00000004000e7202 */ /* 0x000fd60000000f00 */
[----:B------:R-:W-:-:S04]  /*0440*/  @P1 IMAD.MOV R16, RZ, RZ, R8 ;  /* 0x000000ffff101224 */ /* 0x000fc800078e0208 */
[----:B------:R-:W-:Y:S01]  /*0450*/  IMAD.MOV.U32 R8, RZ, RZ, R16 ;  /* 0x000000ffff087224 */ /* 0x000fe200078e0010 */
[----:B------:R-:W-:Y:S06]  /*0460*/  @!P2 BRA `(.L_x_5) ;  /* 0x00000000003ca947 */ /* 0x000fec0003800000 */
[----:B------:R-:W-:Y:S01]  /*0470*/  ISETP.NE.AND P2, PT, R18, 0x1, PT ;  /* 0x000000011200780c */ /* 0x000fe20003f45270 */
[----:B------:R-:W-:-:S05]  /*0480*/  IMAD.WIDE R16, R5, 0x4, R12 ;  /* 0x0000000405107825 */ /* 0x000fca00078e020c */
[----:B------:R-:W2:Y:S07]  /*0490*/  LDG.E R14, desc[UR6][R16.64] ;  /* 0x00000006100e7981 */ /* 0x000eae000c1e1900 */
[----:B------:R-:W-:-:S06]  /*04a0*/  @P2 IMAD.WIDE R12, R5, 0x4, R16 ;  /* 0x00000004050c2825 */ /* 0x000fcc00078e0210 */
[----:B------:R-:W3:Y:S01]  /*04b0*/  @P2 LDG.E R12, desc[UR6][R12.64] ;  /* 0x000000060c0c2981 */ /* 0x000ee2000c1e1900 */
[-C--:B--2---:R-:W-:Y:S02]  /*04c0*/  ISETP.NE.AND P1, PT, R14, R19.reuse, PT ;  /* 0x000000130e00720c */ /* 0x084fe40003f25270 */
[----:B------:R-:W-:Y:S02]  /*04d0*/  IADD3 R14, PT, PT, R8, 0x1, RZ ;  /* 0x00000001080e7810 */ /* 0x000fe40007ffe0ff */
[----:B---3--:R-:W-:-:S09]  /*04e0*/  ISETP.NE.AND P3, PT, R12, R19, P2 ;  /* 0x000000130c00720c */ /* 0x008fd20001765270 */
[----:B------:R-:W-:-:S05]  /*04f0*/  @P1 IMAD.MOV R14, RZ, RZ, R8 ;  /* 0x000000ffff0e1224 */ /* 0x000fca00078e0208 */
[----:B------:R-:W-:Y:S02]  /*0500*/  MOV R8, R14 ;  /* 0x0000000e00087202 */ /* 0x000fe40000000f00 */
[----:B------:R-:W-:Y:S02]  /*0510*/  MOV R14, R6 ;  /* 0x00000006000e7202 */ /* 0x000fe40000000f00 */
[----:B------:R-:W-:Y:S01]  /*0520*/  @P2 MOV R14, R15 ;  /* 0x0000000f000e2202 */ /* 0x000fe20000000f00 */
[----:B------:R-:W-:Y:S02]  /*0530*/  @P2 VIADD R18, R8, 0x1 ;  /* 0x0000000108122836 */ /* 0x000fe40000000000 */
[----:B------:R-:W-:-:S04]  /*0540*/  @P3 IMAD.MOV R18, RZ, RZ, R8 ;  /* 0x000000ffff123224 */ /* 0x000fc800078e0208 */
[----:B------:R-:W-:-:S07]  /*0550*/  @P2 IMAD.MOV.U32 R8, RZ, RZ, R18 ;  /* 0x000000ffff082224 */ /* 0x000fce00078e0012 */
.L_x_5:
[----:B------:R-:W-:Y:S05]  /*0560*/  BSYNC.RECONVERGENT B2 ;  /* 0x0000000000027941 */ /* 0x000fea0003800200 */
.L_x_4:
[----:B------:R-:W-:Y:S05]  /*0570*/  @!P0 BRA `(.L_x_3) ;  /* 0x0000000000608947 */ /* 0x000fea0003800000 */
.L_x_6:
[----:B------:R-:W-:-:S04]  /*0580*/  IMAD R21, R9, R11, R14 ;  /* 0x0000000b09157224 */ /* 0x000fc800078e020e */
[----:B0-----:R-:W-:-:S05]  /*0590*/  IMAD.WIDE R20, R21, 0x4, R2 ;  /* 0x0000000415147825 */ /* 0x001fca00078e0202 */
[----:B------:R-:W2:Y:S01]  /*05a0*/  LDG.E R24, desc[UR6][R20.64] ;  /* 0x0000000614187981 */ /* 0x000ea2000c1e1900 */
[----:B------:R-:W-:-:S05]  /*05b0*/  IMAD.WIDE R18, R5, 0x4, R20 ;  /* 0x0000000405127825 */ /* 0x000fca00078e0214 */
[----:B------:R-:W3:Y:S01]  /*05c0*/  LDG.E R22, desc[UR6][R18.64] ;  /* 0x0000000612167981 */ /* 0x000ee2000c1e1900 */
[----:B------:R-:W-:-:S05]  /*05d0*/  IMAD.WIDE R12, R5, 0x4, R18 ;  /* 0x00000004050c7825 */ /* 0x000fca00078e0212 */
[----:B------:R-:W4:Y:S01]  /*05e0*/  LDG.E R23, desc[UR6][R12.64] ;  /* 0x000000060c177981 */ /* 0x000f22000c1e1900 */
[----:B------:R-:W-:-:S06]  /*05f0*/  IMAD.WIDE R16, R5, 0x4, R12 ;  /* 0x0000000405107825 */ /* 0x000fcc00078e020c */
[----:B------:R-:W5:Y:S01]  /*0600*/  LDG.E R16, desc[UR6][R16.64] ;  /* 0x0000000610107981 */ /* 0x000f62000c1e1900 */
[----:B------:R-:W-:Y:S01]  /*0610*/  IMAD R14, R5, 0x4, R14 ;  /* 0x00000004050e7824 */ /* 0x000fe200078e020e */
[----:B--2---:R-:W-:Y:S02]  /*0620*/  ISETP.NE.AND P0, PT, R24, UR9, PT ;  /* 0x0000000918007c0c */ /* 0x004fe4000bf05270 */
[----:B---3--:R-:W-:Y:S02]  /*0630*/  ISETP.NE.AND P1, PT, R22, UR9, PT ;  /* 0x0000000916007c0c */ /* 0x008fe4000bf25270 */
[----:B------:R-:W-:-:S09]  /*0640*/  IADD3 R22, PT, PT, R8, 0x1, RZ ;  /* 0x0000000108167810 */ /* 0x000fd20007ffe0ff */
[----:B------:R-:W-:Y:S01]  /*0650*/  @P0 IMAD.MOV R22, RZ, RZ, R8 ;  /* 0x000000ffff160224 */ /* 0x000fe200078e0208 */
[----:B----4-:R-:W-:-:S04]  /*0660*/  ISETP.NE.AND P0, PT, R23, UR9, PT ;  /* 0x0000000917007c0c */ /* 0x010fc8000bf05270 */
[----:B------:R-:W-:Y:S01]  /*0670*/  IADD3 R8, PT, PT, R22, 0x1, RZ ;  /* 0x0000000116087810 */ /* 0x000fe20007ffe0ff */
[----:B------:R-:W-:Y:S01]  /*0680*/  @P1 IMAD.MOV R8, RZ, RZ, R22 ;  /* 0x000000ffff081224 */ /* 0x000fe200078e0216 */
[----:B-----5:R-:W-:-:S04]  /*0690*/  ISETP.NE.AND P1, PT, R16, UR9, PT ;  /* 0x0000000910007c0c */ /* 0x020fc8000bf25270 */
[----:B------:R-:W-:-:S03]  /*06a0*/  IADD3 R12, PT, PT, R8, 0x1, RZ ;  /* 0x00000001080c7810 */ /* 0x000fc60007ffe0ff */
[----:B------:R-:W-:Y:S02]  /*06b0*/  @P0 IADD3 R12, PT, PT, R8, RZ, RZ ;  /* 0x000000ff080c0210 */ /* 0x000fe40007ffe0ff */
[----:B------:R-:W-:-:S03]  /*06c0*/  ISETP.GE.AND P0, PT, R14, R11, PT ;  /* 0x0000000b0e00720c */ /* 0x000fc60003f06270 */
[C---:B------:R-:W-:Y:S01]  /*06d0*/  VIADD R8, R12.reuse, 0x1 ;  /* 0x000000010c087836 */ /* 0x040fe20000000000 */
[----:B------:R-:W-:-:S09]  /*06e0*/  @P1 IADD3 R8, PT, PT, R12, RZ, RZ ;  /* 0x000000ff0c081210 */ /* 0x000fd20007ffe0ff */
[----:B------:R-:W-:Y:S05]  /*06f0*/  @!P0 BRA `(.L_x_6) ;  /* 0xfffffffc00a08947 */ /* 0x000fea000383ffff */
.L_x_3:
[----:B------:R-:W-:Y:S05]  /*0700*/  BSYNC.RECONVERGENT B1 ;  /* 0x0000000000017941 */ /* 0x000fea0003800200 */
.L_x_2:
[----:B------:R-:W1:Y:S01]  /*0710*/  LDCU UR4, c[0x0][0x394] ;  /* 0x00007280ff0477ac */ /* 0x000e620008000800 */
[----:B------:R-:W-:-:S05]  /*0720*/  IMAD.IADD R9, R10, 0x1, R9 ;  /* 0x000000010a097824 */ /* 0x000fca00078e0209 */
[----:B-1----:R-:W-:-:S13]  /*0730*/  ISETP.GE.AND P0, PT, R9, UR4, PT ;  /* 0x0000000409007c0c */ /* 0x002fda000bf06270 */
[----:B------:R-:W-:Y:S05]  /*0740*/  @!P0 BRA `(.L_x_7) ;  /* 0xfffffff800ec8947 */ /* 0x000fea000383ffff */
.L_x_1:
[----:B------:R-:W-:Y:S05]  /*0750*/  BSYNC.RECONVERGENT B0 ;  /* 0x0000000000007941 */ /* 0x000fea0003800200 */
.L_x_0:
[----:B------:R-:W1:Y:S01]  /*0760*/  S2R R0, SR_LANEID ;  /* 0x0000000000007919 */ /* 0x000e620000000000 */
[----:B------:R-:W2:Y:S08]  /*0770*/  REDUX.SUM UR8, R8 ;  /* 0x00000000080873c4 */ /* 0x000eb0000000c000 */
[----:B0-----:R-:W0:Y:S01]  /*0780*/  LDC.64 R2, c[0x0][0x388] ;  /* 0x0000e200ff027b82 */ /* 0x001e220000000a00 */
[----:B------:R-:W-:-:S02]  /*0790*/  VOTEU.ANY UR4, UPT, PT ;  /* 0x0000000000047886 */ /* 0x000fc400038e0100 */
[----:B------:R-:W-:Y:S01]  /*07a0*/  UFLO.U32 UR4, UR4 ;  /* 0x00000004000472bd */ /* 0x000fe200080e0000 */
[----:B--2---:R-:W-:-:S05]  /*07b0*/  MOV R5, UR8 ;  /* 0x0000000800057c02 */ /* 0x004fca0008000f00 */
[----:B-1----:R-:W-:-:S13]  /*07c0*/  ISETP.EQ.U32.AND P0, PT, R0, UR4, PT ;  /* 0x0000000400007c0c */ /* 0x002fda000bf02070 */
[----:B0-----:R-:W-:Y:S01]  /*07d0*/  @P0 REDG.E.ADD.STRONG.GPU desc[UR6][R2.64], R5 ;  /* 0x000000050200098e */ /* 0x001fe2000c12e106 */
[----:B------:R-:W-:Y:S05]  /*07e0*/  EXIT ;  /* 0x000000000000794d */ /* 0x000fea0003800000 */
.L_x_8:
[----:B------:R-:W-:-:S00]  /*07f0*/  BRA `(.L_x_8) ;  /* 0xfffffffc00fc7947 */ /* 0x000fc0000383ffff */
[----:B------:R-:W-:-:S00]  /*0800*/  NOP ;  /* 0x0000000000007918 */ /* 0x000fc00000000000 */
[----:B------:R-:W-:-:S00]  /*0810*/  NOP ;  /* 0x0000000000007918 */ /* 0x000fc00000000000 */
[----:B------:R-:W-:-:S00]  /*0820*/  NOP ;  /* 0x0000000000007918 */ /* 0x000fc00000000000 */
[----:B------:R-:W-:-:S00]  /*0830*/  NOP ;  /* 0x0000000000007918 */ /* 0x000fc00000000000 */
[----:B------:R-:W-:-:S00]  /*0840*/  NOP ;  /* 0x0000000000007918 */ /* 0x000fc00000000000 */
[----:B------:R-:W-:-:S00]  /*0850*/  NOP ;  /* 0x0000000000007918 */ /* 0x000fc00000000000 */
[----:B------:R-:W-:-:S00]  /*0860*/  NOP ;  /* 0x0000000000007918 */ /* 0x000fc00000000000 */
[----:B------:R-:W-:-:S00]  /*0870*/  NOP ;  /* 0x0000000000007918 */ /* 0x000fc00000000000 */
.L_x_9:


//--------------------- .nv.shared.reserved.0     --------------------------
	.section	.nv.shared.reserved.0,"aw",@nobits
	.weak		__nv_reservedSMEM_offset_0_alias
	.size		__nv_reservedSMEM_offset_0_alias, 0, 64
	.other		__nv_reservedSMEM_offset_0_alias,@"STO_CUDA_RESERVED_SHARED STV_DEFAULT"
__nv_reservedSMEM_offset_0_alias:
	.zero		0
	.zero		64


//--------------------- .nv.constant0._Z21count_2d_equal_kernelPKiPiiii --------------------------
	.section	.nv.constant0._Z21count_2d_equal_kernelPKiPiiii,"a",@progbits
	.sectionflags	@""
	.align	4
.nv.constant0._Z21count_2d_equal_kernelPKiPiiii:
	.zero		924


//--------------------- SYMBOLS --------------------------

	.type		.nv.reservedSmem.offset0,@object
	.size		.nv.reservedSmem.offset0,0x4
